//
// Generated by NVIDIA NVVM Compiler
//
// Compiler Build ID: CL-36424714
// Cuda compilation tools, release 13.0, V13.0.88
// Based on NVVM 20.0.0
//

.version 9.0
.target sm_100
.address_size 64

	// .globl	default_function_kernel

.visible .entry default_function_kernel(
	.param .u64 .ptr .align 1 default_function_kernel_param_0,
	.param .u64 .ptr .align 1 default_function_kernel_param_1
)
.maxntid 32
{
	.reg .pred 	%p<3>;
	.reg .b32 	%r<11>;
	.reg .b32 	%f<74>;
	.reg .b64 	%rd<9>;

	ld.param.u64 	%rd3, [default_function_kernel_param_0];
	ld.param.u64 	%rd2, [default_function_kernel_param_1];
	cvta.to.global.u64 	%rd4, %rd3;
	mov.u32 	%r1, %ctaid.x;
	shl.b32 	%r5, %r1, 4;
	mov.u32 	%r2, %tid.x;
	shr.u32 	%r6, %r2, 1;
	or.b32  	%r3, %r5, %r6;
	setp.gt.u32 	%p1, %r3, 20;
	shl.b32 	%r7, %r1, 5;
	or.b32  	%r8, %r7, %r2;
	mul.wide.u32 	%rd5, %r8, 4;
	add.s64 	%rd1, %rd4, %rd5;
	@%p1 bra 	$L__BB0_2;
	mov.b32 	%r9, -8388611;
	st.global.u32 	[%rd1], %r9;
$L__BB0_2:
	setp.gt.u32 	%p2, %r3, 20;
	mul.lo.s32 	%r10, %r2, 36;
	mad.lo.s32 	%r4, %r1, 1152, %r10;
	@%p2 bra 	$L__BB0_4;
	ld.global.f32 	%f1, [%rd1];
	cvta.to.global.u64 	%rd6, %rd2;
	mul.wide.u32 	%rd7, %r4, 4;
	add.s64 	%rd8, %rd6, %rd7;
	ld.global.nc.f32 	%f2, [%rd8];
	max.f32 	%f3, %f1, %f2;
	ld.global.nc.f32 	%f4, [%rd8+4];
	max.f32 	%f5, %f3, %f4;
	ld.global.nc.f32 	%f6, [%rd8+8];
	max.f32 	%f7, %f5, %f6;
	ld.global.nc.f32 	%f8, [%rd8+12];
	max.f32 	%f9, %f7, %f8;
	ld.global.nc.f32 	%f10, [%rd8+16];
	max.f32 	%f11, %f9, %f10;
	ld.global.nc.f32 	%f12, [%rd8+20];
	max.f32 	%f13, %f11, %f12;
	ld.global.nc.f32 	%f14, [%rd8+24];
	max.f32 	%f15, %f13, %f14;
	ld.global.nc.f32 	%f16, [%rd8+28];
	max.f32 	%f17, %f15, %f16;
	ld.global.nc.f32 	%f18, [%rd8+32];
	max.f32 	%f19, %f17, %f18;
	ld.global.nc.f32 	%f20, [%rd8+36];
	max.f32 	%f21, %f19, %f20;
	ld.global.nc.f32 	%f22, [%rd8+40];
	max.f32 	%f23, %f21, %f22;
	ld.global.nc.f32 	%f24, [%rd8+44];
	max.f32 	%f25, %f23, %f24;
	ld.global.nc.f32 	%f26, [%rd8+48];
	max.f32 	%f27, %f25, %f26;
	ld.global.nc.f32 	%f28, [%rd8+52];
	max.f32 	%f29, %f27, %f28;
	ld.global.nc.f32 	%f30, [%rd8+56];
	max.f32 	%f31, %f29, %f30;
	ld.global.nc.f32 	%f32, [%rd8+60];
	max.f32 	%f33, %f31, %f32;
	ld.global.nc.f32 	%f34, [%rd8+64];
	max.f32 	%f35, %f33, %f34;
	ld.global.nc.f32 	%f36, [%rd8+68];
	max.f32 	%f37, %f35, %f36;
	st.global.f32 	[%rd1], %f37;
	ld.global.nc.f32 	%f38, [%rd8+72];
	max.f32 	%f39, %f37, %f38;
	ld.global.nc.f32 	%f40, [%rd8+76];
	max.f32 	%f41, %f39, %f40;
	ld.global.nc.f32 	%f42, [%rd8+80];
	max.f32 	%f43, %f41, %f42;
	st.global.f32 	[%rd1], %f43;
	ld.global.nc.f32 	%f44, [%rd8+84];
	max.f32 	%f45, %f43, %f44;
	ld.global.nc.f32 	%f46, [%rd8+88];
	max.f32 	%f47, %f45, %f46;
	ld.global.nc.f32 	%f48, [%rd8+92];
	max.f32 	%f49, %f47, %f48;
	st.global.f32 	[%rd1], %f49;
	ld.global.nc.f32 	%f50, [%rd8+96];
	max.f32 	%f51, %f49, %f50;
	ld.global.nc.f32 	%f52, [%rd8+100];
	max.f32 	%f53, %f51, %f52;
	ld.global.nc.f32 	%f54, [%rd8+104];
	max.f32 	%f55, %f53, %f54;
	st.global.f32 	[%rd1], %f55;
	ld.global.nc.f32 	%f56, [%rd8+108];
	max.f32 	%f57, %f55, %f56;
	ld.global.nc.f32 	%f58, [%rd8+112];
	max.f32 	%f59, %f57, %f58;
	ld.global.nc.f32 	%f60, [%rd8+116];
	max.f32 	%f61, %f59, %f60;
	st.global.f32 	[%rd1], %f61;
	ld.global.nc.f32 	%f62, [%rd8+120];
	max.f32 	%f63, %f61, %f62;
	ld.global.nc.f32 	%f64, [%rd8+124];
	max.f32 	%f65, %f63, %f64;
	ld.global.nc.f32 	%f66, [%rd8+128];
	max.f32 	%f67, %f65, %f66;
	st.global.f32 	[%rd1], %f67;
	ld.global.nc.f32 	%f68, [%rd8+132];
	max.f32 	%f69, %f67, %f68;
	ld.global.nc.f32 	%f70, [%rd8+136];
	max.f32 	%f71, %f69, %f70;
	ld.global.nc.f32 	%f72, [%rd8+140];
	max.f32 	%f73, %f71, %f72;
	st.global.f32 	[%rd1], %f73;
$L__BB0_4:
	ret;

}


// ===== COMPILED SASS (sm_100) =====

	.target	sm_100

	.elftype	@"ET_EXEC"


//--------------------- .note.nv.tkinfo           --------------------------
	.section	.note.nv.tkinfo,"",@"SHT_NOTE"
	.sectionflags	@"SHF_NOTE_NV_TKINFO"
	.tkinfo
        /*0018*/ 	.word	0x00000002
        /*0030*/ 	.string	""
        /*0030*/ 	.string	"ptxas"
        /*0030*/ 	.string	"Cuda compilation tools, release 13.0, V13.0.88"
        /*0030*/ 	.string	"Build cuda_13.0.r13.0/compiler.36424714_0"
        /*0030*/ 	.string	"-arch sm_100 -m 64 "



//--------------------- .note.nv.cuinfo           --------------------------
	.section	.note.nv.cuinfo,"",@"SHT_NOTE"
	.sectionflags	@"SHF_NOTE_NV_CUINFO"
        /*0018*/ 	.short	0x0002
        /*001a*/ 	.short	0x0064
        /*001c*/ 	.short	0x0082
	.zero		2


//--------------------- .nv.info                  --------------------------
	.section	.nv.info,"",@"SHT_CUDA_INFO"
	.align	4


	//----- nvinfo : EIATTR_REGCOUNT
	.align		4
        /*0000*/ 	.byte	0x04, 0x2f
        /*0002*/ 	.short	(.L_1 - .L_0)
	.align		4
.L_0:
        /*0004*/ 	.word	index@(default_function_kernel)
        /*0008*/ 	.word	0x00000032


	//----- nvinfo : EIATTR_FRAME_SIZE
	.align		4
.L_1:
        /*000c*/ 	.byte	0x04, 0x11
        /*000e*/ 	.short	(.L_3 - .L_2)
	.align		4
.L_2:
        /*0010*/ 	.word	index@(default_function_kernel)
        /*0014*/ 	.word	0x00000000


	//----- nvinfo : EIATTR_MIN_STACK_SIZE
	.align		4
.L_3:
        /*0018*/ 	.byte	0x04, 0x12
        /*001a*/ 	.short	(.L_5 - .L_4)
	.align		4
.L_4:
        /*001c*/ 	.word	index@(default_function_kernel)
        /*0020*/ 	.word	0x00000000
.L_5:


//--------------------- .nv.compat                --------------------------
	.section	.nv.compat,"",@"SHT_CUDA_COMPAT_INFO"
	.align	4
        /*0000*/ 	.byte	0x02, 0x09, 0x00, 0x00, 0x02, 0x02, 0x01, 0x00, 0x02, 0x05, 0x05, 0x00, 0x03, 0x07, 0x01, 0x01
        /*0010*/ 	.byte	0x02, 0x03, 0x00, 0x00, 0x02, 0x06, 0x01, 0x00, 0x04, 0x0b, 0x08, 0x00, 0x09, 0x00, 0x00, 0x00
        /*0020*/ 	.byte	0x00, 0x00, 0x00, 0x00


//--------------------- .nv.info.default_function_kernel --------------------------
	.section	.nv.info.default_function_kernel,"",@"SHT_CUDA_INFO"
	.sectionflags	@""
	.align	4


	//----- nvinfo : EIATTR_CUDA_API_VERSION
	.align		4
        /*0000*/ 	.byte	0x04, 0x37
        /*0002*/ 	.short	(.L_7 - .L_6)
.L_6:
        /*0004*/ 	.word	0x00000082


	//----- nvinfo : EIATTR_KPARAM_INFO
	.align		4
.L_7:
        /*0008*/ 	.byte	0x04, 0x17
        /*000a*/ 	.short	(.L_9 - .L_8)
.L_8:
        /*000c*/ 	.word	0x00000000
        /*0010*/ 	.short	0x0001
        /*0012*/ 	.short	0x0008
        /*0014*/ 	.byte	0x00, 0xf5, 0x21, 0x00


	//----- nvinfo : EIATTR_KPARAM_INFO
	.align		4
.L_9:
        /*0018*/ 	.byte	0x04, 0x17
        /*001a*/ 	.short	(.L_11 - .L_10)
.L_10:
        /*001c*/ 	.word	0x00000000
        /*0020*/ 	.short	0x0000
        /*0022*/ 	.short	0x0000
        /*0024*/ 	.byte	0x00, 0xf5, 0x21, 0x00


	//----- nvinfo : EIATTR_SPARSE_MMA_MASK
	.align		4
.L_11:
        /*0028*/ 	.byte	0x03, 0x50
        /*002a*/ 	.short	0x0000


	//----- nvinfo : EIATTR_MAXREG_COUNT
	.align		4
        /*002c*/ 	.byte	0x03, 0x1b
        /*002e*/ 	.short	0x00ff


	//----- nvinfo : EIATTR_MERCURY_ISA_VERSION
	.align		4
        /*0030*/ 	.byte	0x03, 0x5f
        /*0032*/ 	.short	0x0101


	//----- nvinfo : EIATTR_VRC_CTA_INIT_COUNT
	.align		4
        /*0034*/ 	.byte	0x02, 0x4a
	.zero		1
	.zero		1


	//----- nvinfo : EIATTR_EXIT_INSTR_OFFSETS
	.align		4
        /*0038*/ 	.byte	0x04, 0x1c
        /*003a*/ 	.short	(.L_13 - .L_12)


	//   ....[0]....
.L_12:
        /*003c*/ 	.word	0x000000e0


	//   ....[1]....
        /*0040*/ 	.word	0x000004e0


	//----- nvinfo : EIATTR_MAX_THREADS
	.align		4
.L_13:
        /*0044*/ 	.byte	0x04, 0x05
        /*0046*/ 	.short	(.L_15 - .L_14)
.L_14:
        /*0048*/ 	.word	0x00000020
        /*004c*/ 	.word	0x00000001
        /*0050*/ 	.word	0x00000001


	//----- nvinfo : EIATTR_CBANK_PARAM_SIZE
	.align		4
.L_15:
        /*0054*/ 	.byte	0x03, 0x19
        /*0056*/ 	.short	0x0010


	//----- nvinfo : EIATTR_PARAM_CBANK
	.align		4
        /*0058*/ 	.byte	0x04, 0x0a
        /*005a*/ 	.short	(.L_17 - .L_16)
	.align		4
.L_16:
        /*005c*/ 	.word	index@(.nv.constant0.default_function_kernel)
        /*0060*/ 	.short	0x0380
        /*0062*/ 	.short	0x0010


	//----- nvinfo : EIATTR_SW_WAR
	.align		4
.L_17:
        /*0064*/ 	.byte	0x04, 0x36
        /*0066*/ 	.short	(.L_19 - .L_18)
.L_18:
        /*0068*/ 	.word	0x00000008
.L_19:


//--------------------- .nv.callgraph             --------------------------
	.section	.nv.callgraph,"",@"SHT_CUDA_CALLGRAPH"
	.align	4
	.sectionentsize	8
	.align		4
        /*0000*/ 	.word	0x00000000
	.align		4
        /*0004*/ 	.word	0xffffffff
	.align		4
        /*0008*/ 	.word	0x00000000
	.align		4
        /*000c*/ 	.word	0xfffffffe
	.align		4
        /*0010*/ 	.word	0x00000000
	.align		4
        /*0014*/ 	.word	0xfffffffd
	.align		4
        /*0018*/ 	.word	0x00000000
	.align		4
        /*001c*/ 	.word	0xfffffffc


//--------------------- .text.default_function_kernel --------------------------
	.section	.text.default_function_kernel,"ax",@progbits
	.align	128
        .global         default_function_kernel
        .type           default_function_kernel,@function
        .size           default_function_kernel,(.L_x_1 - default_function_kernel)
        .other          default_function_kernel,@"STO_CUDA_ENTRY STV_DEFAULT"
default_function_kernel:
.text.default_function_kernel:
[----:B------:R-:W-:Y:S01]  /*0000*/  LDC R1, c[0x0][0x37c] ;  /* 0x0000df00ff017b82 */ /* 0x000fe20000000800 */
[----:B------:R-:W0:Y:S07]  /*0010*/  S2R R6, SR_CTAID.X ;  /* 0x0000000000067919 */ /* 0x000e2e0000002500 */
[----:B------:R-:W1:Y:S01]  /*0020*/  LDC.64 R2, c[0x0][0x380] ;  /* 0x0000e000ff027b82 */ /* 0x000e620000000a00 */
[----:B------:R-:W2:Y:S01]  /*0030*/  LDCU.64 UR4, c[0x0][0x358] ;  /* 0x00006b00ff0477ac */ /* 0x000ea20008000a00 */
[----:B------:R-:W3:Y:S01]  /*0040*/  S2R R7, SR_TID.X ;  /* 0x0000000000077919 */ /* 0x000ee20000002100 */
[----:B0-----:R-:W-:Y:S01]  /*0050*/  IMAD.SHL.U32 R0, R6, 0x10, RZ ;  /* 0x0000001006007824 */ /* 0x001fe200078e00ff */
[----:B---3--:R-:W-:-:S04]  /*0060*/  SHF.R.U32.HI R5, RZ, 0x1, R7 ;  /* 0x00000001ff057819 */ /* 0x008fc80000011607 */
[----:B------:R-:W-:-:S04]  /*0070*/  LOP3.LUT R0, R0, R5, RZ, 0xfc, !PT ;  /* 0x0000000500007212 */ /* 0x000fc800078efcff */
[----:B------:R-:W-:Y:S01]  /*0080*/  ISETP.GT.U32.AND P0, PT, R0, 0x14, PT ;  /* 0x000000140000780c */ /* 0x000fe20003f04070 */
[----:B------:R-:W-:-:S05]  /*0090*/  IMAD.SHL.U32 R0, R6, 0x20, RZ ;  /* 0x0000002006007824 */ /* 0x000fca00078e00ff */
[----:B------:R-:W-:-:S05]  /*00a0*/  LOP3.LUT R5, R0, R7, RZ, 0xfc, !PT ;  /* 0x0000000700057212 */ /* 0x000fca00078efcff */
[----:B-1----:R-:W-:-:S04]  /*00b0*/  IMAD.WIDE.U32 R2, R5, 0x4, R2 ;  /* 0x0000000405027825 */ /* 0x002fc800078e0002 */
[----:B------:R-:W-:-:S05]  /*00c0*/  @!P0 IMAD.MOV.U32 R5, RZ, RZ, -0x800003 ;  /* 0xff7ffffdff058424 */ /* 0x000fca00078e00ff */
[----:B--2---:R0:W-:Y:S01]  /*00d0*/  @!P0 STG.E desc[UR4][R2.64], R5 ;  /* 0x0000000502008986 */ /* 0x0041e2000c101904 */
[----:B------:R-:W-:Y:S05]  /*00e0*/  @P0 EXIT ;  /* 0x000000000000094d */ /* 0x000fea0003800000 */
[----:B0-----:R-:W0:Y:S01]  /*00f0*/  LDC.64 R4, c[0x0][0x388] ;  /* 0x0000e200ff047b82 */ /* 0x001e220000000a00 */
[----:B------:R-:W-:Y:S01]  /*0100*/  IMAD R7, R6, 0x20, R7 ;  /* 0x0000002006077824 */ /* 0x000fe200078e0207 */
[----:B------:R-:W2:Y:S03]  /*0110*/  LDG.E R34, desc[UR4][R2.64] ;  /* 0x0000000402227981 */ /* 0x000ea6000c1e1900 */
[----:B------:R-:W-:-:S04]  /*0120*/  IMAD R7, R7, 0x24, RZ ;  /* 0x0000002407077824 */ /* 0x000fc800078e02ff */
[----:B0-----:R-:W-:-:S05]  /*0130*/  IMAD.WIDE.U32 R4, R7, 0x4, R4 ;  /* 0x0000000407047825 */ /* 0x001fca00078e0004 */
[----:B------:R-:W2:Y:S04]  /*0140*/  LDG.E.CONSTANT R0, desc[UR4][R4.64] ;  /* 0x0000000404007981 */ /* 0x000ea8000c1e9900 */
[----:B------:R-:W2:Y:S04]  /*0150*/  LDG.E.CONSTANT R7, desc[UR4][R4.64+0x4] ;  /* 0x0000040404077981 */ /* 0x000ea8000c1e9900 */
[----:B------:R-:W3:Y:S04]  /*0160*/  LDG.E.CONSTANT R9, desc[UR4][R4.64+0x8] ;  /* 0x0000080404097981 */ /* 0x000ee8000c1e9900 */
[----:B------:R-:W3:Y:S04]  /*0170*/  LDG.E.CONSTANT R6, desc[UR4][R4.64+0xc] ;  /* 0x00000c0404067981 */ /* 0x000ee8000c1e9900 */
[----:B------:R-:W4:Y:S04]  /*0180*/  LDG.E.CONSTANT R11, desc[UR4][R4.64+0x10] ;  /* 0x00001004040b7981 */ /* 0x000f28000c1e9900 */
[----:B------:R-:W4:Y:S04]  /*0190*/  LDG.E.CONSTANT R8, desc[UR4][R4.64+0x14] ;  /* 0x0000140404087981 */ /* 0x000f28000c1e9900 */
[----:B------:R-:W5:Y:S04]  /*01a0*/  LDG.E.CONSTANT R13, desc[UR4][R4.64+0x18] ;  /* 0x00001804040d7981 */ /* 0x000f68000c1e9900 */
        /* <DEDUP_REMOVED lines=28> */
[----:B------:R-:W5:Y:S01]  /*0370*/  LDG.E.CONSTANT R47, desc[UR4][R4.64+0x8c] ;  /* 0x00008c04042f7981 */ /* 0x000f62000c1e9900 */
[----:B--2---:R-:W-:-:S04]  /*0380*/  FMNMX3 R0, R34, R0, R7, !PT ;  /* 0x0000000022007276 */ /* 0x004fc80007800007 */
[----:B---3--:R-:W-:-:S04]  /*0390*/  FMNMX3 R0, R0, R9, R6, !PT ;  /* 0x0000000900007276 */ /* 0x008fc80007800006 */
[----:B----4-:R-:W-:-:S04]  /*03a0*/  FMNMX3 R0, R0, R11, R8, !PT ;  /* 0x0000000b00007276 */ /* 0x010fc80007800008 */
[----:B-----5:R-:W-:-:S04]  /*03b0*/  FMNMX3 R0, R0, R13, R10, !PT ;  /* 0x0000000d00007276 */ /* 0x020fc8000780000a */
[----:B------:R-:W-:-:S04]  /*03c0*/  FMNMX3 R0, R0, R15, R12, !PT ;  /* 0x0000000f00007276 */ /* 0x000fc8000780000c */
[----:B------:R-:W-:-:S04]  /*03d0*/  FMNMX3 R0, R0, R17, R14, !PT ;  /* 0x0000001100007276 */ /* 0x000fc8000780000e */
[----:B------:R-:W-:-:S04]  /*03e0*/  FMNMX3 R0, R0, R19, R16, !PT ;  /* 0x0000001300007276 */ /* 0x000fc80007800010 */
[----:B------:R-:W-:-:S04]  /*03f0*/  FMNMX3 R0, R0, R21, R18, !PT ;  /* 0x0000001500007276 */ /* 0x000fc80007800012 */
[----:B------:R-:W-:-:S04]  /*0400*/  FMNMX3 R0, R0, R23, R20, !PT ;  /* 0x0000001700007276 */ /* 0x000fc80007800014 */
[----:B------:R-:W-:-:S04]  /*0410*/  FMNMX3 R0, R0, R25, R22, !PT ;  /* 0x0000001900007276 */ /* 0x000fc80007800016 */
[----:B------:R-:W-:-:S04]  /*0420*/  FMNMX R0, R0, R27, !PT ;  /* 0x0000001b00007209 */ /* 0x000fc80007800000 */
        /* <DEDUP_REMOVED lines=9> */
[----:B------:R-:W-:-:S05]  /*04c0*/  FMNMX R47, R0, R47, !PT ;  /* 0x0000002f002f7209 */ /* 0x000fca0007800000 */
[----:B------:R-:W-:Y:S01]  /*04d0*/  STG.E desc[UR4][R2.64], R47 ;  /* 0x0000002f02007986 */ /* 0x000fe2000c101904 */
[----:B------:R-:W-:Y:S05]  /*04e0*/  EXIT ;  /* 0x000000000000794d */ /* 0x000fea0003800000 */
.L_x_0:
[----:B------:R-:W-:-:S00]  /*04f0*/  BRA `(.L_x_0) ;  /* 0xfffffffc00fc7947 */ /* 0x000fc0000383ffff */
[----:B------:R-:W-:-:S00]  /*0500*/  NOP ;  /* 0x0000000000007918 */ /* 0x000fc00000000000 */
[----:B------:R-:W-:-:S00]  /*0510*/  NOP ;  /* 0x0000000000007918 */ /* 0x000fc00000000000 */
[----:B------:R-:W-:-:S00]  /*0520*/  NOP ;  /* 0x0000000000007918 */ /* 0x000fc00000000000 */
[----:B------:R-:W-:-:S00]  /*0530*/  NOP ;  /* 0x0000000000007918 */ /* 0x000fc00000000000 */
[----:B------:R-:W-:-:S00]  /*0540*/  NOP ;  /* 0x0000000000007918 */ /* 0x000fc00000000000 */
[----:B------:R-:W-:-:S00]  /*0550*/  NOP ;  /* 0x0000000000007918 */ /* 0x000fc00000000000 */
[----:B------:R-:W-:-:S00]  /*0560*/  NOP ;  /* 0x0000000000007918 */ /* 0x000fc00000000000 */
[----:B------:R-:W-:-:S00]  /*0570*/  NOP ;  /* 0x0000000000007918 */ /* 0x000fc00000000000 */
.L_x_1:


//--------------------- .nv.shared.reserved.0     --------------------------
	.section	.nv.shared.reserved.0,"aw",@nobits
	.weak		__nv_reservedSMEM_offset_0_alias
	.size		__nv_reservedSMEM_offset_0_alias, 0, 64
	.other		__nv_reservedSMEM_offset_0_alias,@"STO_CUDA_RESERVED_SHARED STV_DEFAULT"
__nv_reservedSMEM_offset_0_alias:
	.zero		0
	.zero		64


//--------------------- .nv.constant0.default_function_kernel --------------------------
	.section	.nv.constant0.default_function_kernel,"a",@progbits
	.sectionflags	@""
	.align	4
.nv.constant0.default_function_kernel:
	.zero		912


//--------------------- SYMBOLS --------------------------

	.type		.nv.reservedSmem.offset0,@object
	.size		.nv.reservedSmem.offset0,0x4
